//
// Generated by NVIDIA NVVM Compiler
//
// Compiler Build ID: CL-36424714
// Cuda compilation tools, release 13.0, V13.0.88
// Based on NVVM 20.0.0
//

.version 9.0
.target sm_100
.address_size 64

	// .globl	_Z27FusedBiasAddCUDAKernelHalf2I33MaskScaleAndElementwiseAddFunctorI6__halfEEvT_iiPKS1_S5_PS1_

.visible .entry _Z27FusedBiasAddCUDAKernelHalf2I33MaskScaleAndElementwiseAddFunctorI6__halfEEvT_iiPKS1_S5_PS1_(
	.param .align 8 .b8 _Z27FusedBiasAddCUDAKernelHalf2I33MaskScaleAndElementwiseAddFunctorI6__halfEEvT_iiPKS1_S5_PS1__param_0[24],
	.param .u32 _Z27FusedBiasAddCUDAKernelHalf2I33MaskScaleAndElementwiseAddFunctorI6__halfEEvT_iiPKS1_S5_PS1__param_1,
	.param .u32 _Z27FusedBiasAddCUDAKernelHalf2I33MaskScaleAndElementwiseAddFunctorI6__halfEEvT_iiPKS1_S5_PS1__param_2,
	.param .u64 .ptr .align 1 _Z27FusedBiasAddCUDAKernelHalf2I33MaskScaleAndElementwiseAddFunctorI6__halfEEvT_iiPKS1_S5_PS1__param_3,
	.param .u64 .ptr .align 1 _Z27FusedBiasAddCUDAKernelHalf2I33MaskScaleAndElementwiseAddFunctorI6__halfEEvT_iiPKS1_S5_PS1__param_4,
	.param .u64 .ptr .align 1 _Z27FusedBiasAddCUDAKernelHalf2I33MaskScaleAndElementwiseAddFunctorI6__halfEEvT_iiPKS1_S5_PS1__param_5
)
{
	.reg .pred 	%p<3>;
	.reg .b16 	%rs<9>;
	.reg .b32 	%r<42>;
	.reg .b32 	%f<3>;
	.reg .b64 	%rd<21>;

	ld.param.f32 	%f1, [_Z27FusedBiasAddCUDAKernelHalf2I33MaskScaleAndElementwiseAddFunctorI6__halfEEvT_iiPKS1_S5_PS1__param_0+16];
	ld.param.u64 	%rd9, [_Z27FusedBiasAddCUDAKernelHalf2I33MaskScaleAndElementwiseAddFunctorI6__halfEEvT_iiPKS1_S5_PS1__param_0+8];
	ld.param.u64 	%rd8, [_Z27FusedBiasAddCUDAKernelHalf2I33MaskScaleAndElementwiseAddFunctorI6__halfEEvT_iiPKS1_S5_PS1__param_0];
	ld.param.u32 	%r15, [_Z27FusedBiasAddCUDAKernelHalf2I33MaskScaleAndElementwiseAddFunctorI6__halfEEvT_iiPKS1_S5_PS1__param_1];
	ld.param.u32 	%r9, [_Z27FusedBiasAddCUDAKernelHalf2I33MaskScaleAndElementwiseAddFunctorI6__halfEEvT_iiPKS1_S5_PS1__param_2];
	ld.param.u64 	%rd10, [_Z27FusedBiasAddCUDAKernelHalf2I33MaskScaleAndElementwiseAddFunctorI6__halfEEvT_iiPKS1_S5_PS1__param_3];
	ld.param.u64 	%rd11, [_Z27FusedBiasAddCUDAKernelHalf2I33MaskScaleAndElementwiseAddFunctorI6__halfEEvT_iiPKS1_S5_PS1__param_4];
	ld.param.u64 	%rd12, [_Z27FusedBiasAddCUDAKernelHalf2I33MaskScaleAndElementwiseAddFunctorI6__halfEEvT_iiPKS1_S5_PS1__param_5];
	shr.u32 	%r16, %r15, 31;
	add.s32 	%r17, %r15, %r16;
	shr.s32 	%r1, %r17, 1;
	mov.u32 	%r18, %ctaid.x;
	mov.u32 	%r2, %ntid.x;
	mov.u32 	%r19, %tid.x;
	mad.lo.s32 	%r41, %r18, %r2, %r19;
	setp.ge.s32 	%p1, %r41, %r1;
	@%p1 bra 	$L__BB0_3;
	// begin inline asm
	{.reg .f16 low;
  cvt.rn.f16.f32 low, %f1;
  mov.b32 %r20, {low,low};}

	// end inline asm
	mov.u32 	%r21, %nctaid.x;
	mul.lo.s32 	%r5, %r2, %r21;
	shr.u32 	%r22, %r9, 31;
	add.s32 	%r23, %r9, %r22;
	shr.s32 	%r6, %r23, 1;
	cvta.to.global.u64 	%rd3, %rd9;
	cvta.to.global.u64 	%rd4, %rd8;
	cvta.to.global.u64 	%rd5, %rd10;
	cvta.to.global.u64 	%rd6, %rd11;
	cvta.to.global.u64 	%rd7, %rd12;
$L__BB0_2:
	mul.wide.s32 	%rd13, %r41, 4;
	add.s64 	%rd14, %rd5, %rd13;
	ld.global.u32 	%r25, [%rd14];
	rem.s32 	%r38, %r41, %r6;
	mul.wide.s32 	%rd15, %r38, 4;
	add.s64 	%rd16, %rd6, %rd15;
	ld.global.u32 	%r26, [%rd16];
	// begin inline asm
	{add.f16x2 %r24,%r25,%r26;
}
	// end inline asm
	mul.wide.s32 	%rd17, %r41, 2;
	add.s64 	%rd18, %rd4, %rd17;
	ld.global.v2.u8 	{%rs7, %rs8}, [%rd18];
	cvt.u32.u16 	%r39, %rs7;
	cvt.s32.s8 	%r27, %r39;
	// begin inline asm
	cvt.rn.f16.s32 %rs5, %r27;
	// end inline asm
	cvt.u32.u16 	%r40, %rs8;
	cvt.s32.s8 	%r28, %r40;
	// begin inline asm
	cvt.rn.f16.s32 %rs6, %r28;
	// end inline asm
	mov.b32 	%r31, {%rs5, %rs6};
	// begin inline asm
	{mul.f16x2 %r29,%r24,%r31;
}
	// end inline asm
	// begin inline asm
	{mul.f16x2 %r32,%r29,%r20;
}
	// end inline asm
	add.s64 	%rd19, %rd3, %rd13;
	ld.global.u32 	%r37, [%rd19];
	// begin inline asm
	{add.f16x2 %r35,%r32,%r37;
}
	// end inline asm
	add.s64 	%rd20, %rd7, %rd13;
	st.global.u32 	[%rd20], %r35;
	add.s32 	%r41, %r41, %r5;
	setp.lt.s32 	%p2, %r41, %r1;
	@%p2 bra 	$L__BB0_2;
$L__BB0_3:
	ret;

}


// ===== COMPILED SASS (sm_100) =====

	.target	sm_100

	.elftype	@"ET_EXEC"


//--------------------- .note.nv.tkinfo           --------------------------
	.section	.note.nv.tkinfo,"",@"SHT_NOTE"
	.sectionflags	@"SHF_NOTE_NV_TKINFO"
	.tkinfo
        /*0018*/ 	.word	0x00000002
        /*0030*/ 	.string	""
        /*0030*/ 	.string	"ptxas"
        /*0030*/ 	.string	"Cuda compilation tools, release 13.0, V13.0.88"
        /*0030*/ 	.string	"Build cuda_13.0.r13.0/compiler.36424714_0"
        /*0030*/ 	.string	"-arch sm_100 -m 64 "



//--------------------- .note.nv.cuinfo           --------------------------
	.section	.note.nv.cuinfo,"",@"SHT_NOTE"
	.sectionflags	@"SHF_NOTE_NV_CUINFO"
        /*0018*/ 	.short	0x0002
        /*001a*/ 	.short	0x0064
        /*001c*/ 	.short	0x0082
	.zero		2


//--------------------- .nv.info                  --------------------------
	.section	.nv.info,"",@"SHT_CUDA_INFO"
	.align	4


	//----- nvinfo : EIATTR_REGCOUNT
	.align		4
        /*0000*/ 	.byte	0x04, 0x2f
        /*0002*/ 	.short	(.L_1 - .L_0)
	.align		4
.L_0:
        /*0004*/ 	.word	index@(_Z27FusedBiasAddCUDAKernelHalf2I33MaskScaleAndElementwiseAddFunctorI6__halfEEvT_iiPKS1_S5_PS1_)
        /*0008*/ 	.word	0x0000001c


	//----- nvinfo : EIATTR_FRAME_SIZE
	.align		4
.L_1:
        /*000c*/ 	.byte	0x04, 0x11
        /*000e*/ 	.short	(.L_3 - .L_2)
	.align		4
.L_2:
        /*0010*/ 	.word	index@(_Z27FusedBiasAddCUDAKernelHalf2I33MaskScaleAndElementwiseAddFunctorI6__halfEEvT_iiPKS1_S5_PS1_)
        /*0014*/ 	.word	0x00000000


	//----- nvinfo : EIATTR_MIN_STACK_SIZE
	.align		4
.L_3:
        /*0018*/ 	.byte	0x04, 0x12
        /*001a*/ 	.short	(.L_5 - .L_4)
	.align		4
.L_4:
        /*001c*/ 	.word	index@(_Z27FusedBiasAddCUDAKernelHalf2I33MaskScaleAndElementwiseAddFunctorI6__halfEEvT_iiPKS1_S5_PS1_)
        /*0020*/ 	.word	0x00000000
.L_5:


//--------------------- .nv.compat                --------------------------
	.section	.nv.compat,"",@"SHT_CUDA_COMPAT_INFO"
	.align	4
        /*0000*/ 	.byte	0x02, 0x09, 0x00, 0x00, 0x02, 0x02, 0x01, 0x00, 0x02, 0x05, 0x05, 0x00, 0x03, 0x07, 0x01, 0x01
        /*0010*/ 	.byte	0x02, 0x03, 0x00, 0x00, 0x02, 0x06, 0x01, 0x00, 0x04, 0x0b, 0x08, 0x00, 0x09, 0x00, 0x00, 0x00
        /*0020*/ 	.byte	0x00, 0x00, 0x00, 0x00


//--------------------- .nv.info._Z27FusedBiasAddCUDAKernelHalf2I33MaskScaleAndElementwiseAddFunctorI6__halfEEvT_iiPKS1_S5_PS1_ --------------------------
	.section	.nv.info._Z27FusedBiasAddCUDAKernelHalf2I33MaskScaleAndElementwiseAddFunctorI6__halfEEvT_iiPKS1_S5_PS1_,"",@"SHT_CUDA_INFO"
	.sectionflags	@""
	.align	4


	//----- nvinfo : EIATTR_CUDA_API_VERSION
	.align		4
        /*0000*/ 	.byte	0x04, 0x37
        /*0002*/ 	.short	(.L_7 - .L_6)
.L_6:
        /*0004*/ 	.word	0x00000082


	//----- nvinfo : EIATTR_KPARAM_INFO
	.align		4
.L_7:
        /*0008*/ 	.byte	0x04, 0x17
        /*000a*/ 	.short	(.L_9 - .L_8)
.L_8:
        /*000c*/ 	.word	0x00000000
        /*0010*/ 	.short	0x0005
        /*0012*/ 	.short	0x0030
        /*0014*/ 	.byte	0x00, 0xf5, 0x21, 0x00


	//----- nvinfo : EIATTR_KPARAM_INFO
	.align		4
.L_9:
        /*0018*/ 	.byte	0x04, 0x17
        /*001a*/ 	.short	(.L_11 - .L_10)
.L_10:
        /*001c*/ 	.word	0x00000000
        /*0020*/ 	.short	0x0004
        /*0022*/ 	.short	0x0028
        /*0024*/ 	.byte	0x00, 0xf5, 0x21, 0x00


	//----- nvinfo : EIATTR_KPARAM_INFO
	.align		4
.L_11:
        /*0028*/ 	.byte	0x04, 0x17
        /*002a*/ 	.short	(.L_13 - .L_12)
.L_12:
        /*002c*/ 	.word	0x00000000
        /*0030*/ 	.short	0x0003
        /*0032*/ 	.short	0x0020
        /*0034*/ 	.byte	0x00, 0xf5, 0x21, 0x00


	//----- nvinfo : EIATTR_KPARAM_INFO
	.align		4
.L_13:
        /*0038*/ 	.byte	0x04, 0x17
        /*003a*/ 	.short	(.L_15 - .L_14)
.L_14:
        /*003c*/ 	.word	0x00000000
        /*0040*/ 	.short	0x0002
        /*0042*/ 	.short	0x001c
        /*0044*/ 	.byte	0x00, 0xf0, 0x11, 0x00


	//----- nvinfo : EIATTR_KPARAM_INFO
	.align		4
.L_15:
        /*0048*/ 	.byte	0x04, 0x17
        /*004a*/ 	.short	(.L_17 - .L_16)
.L_16:
        /*004c*/ 	.word	0x00000000
        /*0050*/ 	.short	0x0001
        /*0052*/ 	.short	0x0018
        /*0054*/ 	.byte	0x00, 0xf0, 0x11, 0x00


	//----- nvinfo : EIATTR_KPARAM_INFO
	.align		4
.L_17:
        /*0058*/ 	.byte	0x04, 0x17
        /*005a*/ 	.short	(.L_19 - .L_18)
.L_18:
        /*005c*/ 	.word	0x00000000
        /*0060*/ 	.short	0x0000
        /*0062*/ 	.short	0x0000
        /*0064*/ 	.byte	0x00, 0xf0, 0x61, 0x00


	//----- nvinfo : EIATTR_SPARSE_MMA_MASK
	.align		4
.L_19:
        /*0068*/ 	.byte	0x03, 0x50
        /*006a*/ 	.short	0x0000


	//----- nvinfo : EIATTR_MAXREG_COUNT
	.align		4
        /*006c*/ 	.byte	0x03, 0x1b
        /*006e*/ 	.short	0x00ff


	//----- nvinfo : EIATTR_MERCURY_ISA_VERSION
	.align		4
        /*0070*/ 	.byte	0x03, 0x5f
        /*0072*/ 	.short	0x0101


	//----- nvinfo : EIATTR_VRC_CTA_INIT_COUNT
	.align		4
        /*0074*/ 	.byte	0x02, 0x4a
	.zero		1
	.zero		1


	//----- nvinfo : EIATTR_EXIT_INSTR_OFFSETS
	.align		4
        /*0078*/ 	.byte	0x04, 0x1c
        /*007a*/ 	.short	(.L_21 - .L_20)


	//   ....[0]....
.L_20:
        /*007c*/ 	.word	0x00000090


	//   ....[1]....
        /*0080*/ 	.word	0x00000440


	//----- nvinfo : EIATTR_CRS_STACK_SIZE
	.align		4
.L_21:
        /*0084*/ 	.byte	0x04, 0x1e
        /*0086*/ 	.short	(.L_23 - .L_22)
.L_22:
        /*0088*/ 	.word	0x00000000


	//----- nvinfo : EIATTR_CBANK_PARAM_SIZE
	.align		4
.L_23:
        /*008c*/ 	.byte	0x03, 0x19
        /*008e*/ 	.short	0x0038


	//----- nvinfo : EIATTR_PARAM_CBANK
	.align		4
        /*0090*/ 	.byte	0x04, 0x0a
        /*0092*/ 	.short	(.L_25 - .L_24)
	.align		4
.L_24:
        /*0094*/ 	.word	index@(.nv.constant0._Z27FusedBiasAddCUDAKernelHalf2I33MaskScaleAndElementwiseAddFunctorI6__halfEEvT_iiPKS1_S5_PS1_)
        /*0098*/ 	.short	0x0380
        /*009a*/ 	.short	0x0038


	//----- nvinfo : EIATTR_SW_WAR
	.align		4
.L_25:
        /*009c*/ 	.byte	0x04, 0x36
        /*009e*/ 	.short	(.L_27 - .L_26)
.L_26:
        /*00a0*/ 	.word	0x00000008
.L_27:


//--------------------- .nv.callgraph             --------------------------
	.section	.nv.callgraph,"",@"SHT_CUDA_CALLGRAPH"
	.align	4
	.sectionentsize	8
	.align		4
        /*0000*/ 	.word	0x00000000
	.align		4
        /*0004*/ 	.word	0xffffffff
	.align		4
        /*0008*/ 	.word	0x00000000
	.align		4
        /*000c*/ 	.word	0xfffffffe
	.align		4
        /*0010*/ 	.word	0x00000000
	.align		4
        /*0014*/ 	.word	0xfffffffd
	.align		4
        /*0018*/ 	.word	0x00000000
	.align		4
        /*001c*/ 	.word	0xfffffffc


//--------------------- .text._Z27FusedBiasAddCUDAKernelHalf2I33MaskScaleAndElementwiseAddFunctorI6__halfEEvT_iiPKS1_S5_PS1_ --------------------------
	.section	.text._Z27FusedBiasAddCUDAKernelHalf2I33MaskScaleAndElementwiseAddFunctorI6__halfEEvT_iiPKS1_S5_PS1_,"ax",@progbits
	.align	128
        .global         _Z27FusedBiasAddCUDAKernelHalf2I33MaskScaleAndElementwiseAddFunctorI6__halfEEvT_iiPKS1_S5_PS1_
        .type           _Z27FusedBiasAddCUDAKernelHalf2I33MaskScaleAndElementwiseAddFunctorI6__halfEEvT_iiPKS1_S5_PS1_,@function
        .size           _Z27FusedBiasAddCUDAKernelHalf2I33MaskScaleAndElementwiseAddFunctorI6__halfEEvT_iiPKS1_S5_PS1_,(.L_x_2 - _Z27FusedBiasAddCUDAKernelHalf2I33MaskScaleAndElementwiseAddFunctorI6__halfEEvT_iiPKS1_S5_PS1_)
        .other          _Z27FusedBiasAddCUDAKernelHalf2I33MaskScaleAndElementwiseAddFunctorI6__halfEEvT_iiPKS1_S5_PS1_,@"STO_CUDA_ENTRY STV_DEFAULT"
_Z27FusedBiasAddCUDAKernelHalf2I33MaskScaleAndElementwiseAddFunctorI6__halfEEvT_iiPKS1_S5_PS1_:
.text._Z27FusedBiasAddCUDAKernelHalf2I33MaskScaleAndElementwiseAddFunctorI6__halfEEvT_iiPKS1_S5_PS1_:
[----:B------:R-:W-:Y:S01]  /*0000*/  LDC R1, c[0x0][0x37c] ;  /* 0x0000df00ff017b82 */ /* 0x000fe20000000800 */
[----:B------:R-:W0:Y:S07]  /*0010*/  S2R R21, SR_TID.X ;  /* 0x0000000000157919 */ /* 0x000e2e0000002100 */
[----:B------:R-:W0:Y:S01]  /*0020*/  S2UR UR5, SR_CTAID.X ;  /* 0x00000000000579c3 */ /* 0x000e220000002500 */
[----:B------:R-:W1:Y:S07]  /*0030*/  LDCU UR4, c[0x0][0x398] ;  /* 0x00007300ff0477ac */ /* 0x000e6e0008000800 */
[----:B------:R-:W0:Y:S01]  /*0040*/  LDC R20, c[0x0][0x360] ;  /* 0x0000d800ff147b82 */ /* 0x000e220000000800 */
[----:B-1----:R-:W-:-:S04]  /*0050*/  ULEA.HI UR4, UR4, UR4, URZ, 0x1 ;  /* 0x0000000404047291 */ /* 0x002fc8000f8f08ff */
[----:B------:R-:W-:Y:S01]  /*0060*/  USHF.R.S32.HI UR4, URZ, 0x1, UR4 ;  /* 0x00000001ff047899 */ /* 0x000fe20008011404 */
[----:B0-----:R-:W-:-:S05]  /*0070*/  IMAD R21, R20, UR5, R21 ;  /* 0x0000000514157c24 */ /* 0x001fca000f8e0215 */
[----:B------:R-:W-:-:S13]  /*0080*/  ISETP.GE.AND P0, PT, R21, UR4, PT ;  /* 0x0000000415007c0c */ /* 0x000fda000bf06270 */
[----:B------:R-:W-:Y:S05]  /*0090*/  @P0 EXIT ;  /* 0x000000000000094d */ /* 0x000fea0003800000 */
[----:B------:R-:W0:Y:S01]  /*00a0*/  LDC R0, c[0x0][0x39c] ;  /* 0x0000e700ff007b82 */ /* 0x000e220000000800 */
[----:B------:R-:W1:Y:S01]  /*00b0*/  LDCU UR8, c[0x0][0x390] ;  /* 0x00007200ff0877ac */ /* 0x000e620008000800 */
[----:B------:R-:W2:Y:S06]  /*00c0*/  LDCU UR5, c[0x0][0x370] ;  /* 0x00006e00ff0577ac */ /* 0x000eac0008000800 */
[----:B------:R-:W3:Y:S01]  /*00d0*/  LDC.64 R2, c[0x0][0x3a0] ;  /* 0x0000e800ff027b82 */ /* 0x000ee20000000a00 */
[----:B------:R-:W4:Y:S07]  /*00e0*/  LDCU.64 UR6, c[0x0][0x358] ;  /* 0x00006b00ff0677ac */ /* 0x000f2e0008000a00 */
[----:B------:R-:W3:Y:S01]  /*00f0*/  LDC.64 R4, c[0x0][0x3a8] ;  /* 0x0000ea00ff047b82 */ /* 0x000ee20000000a00 */
[----:B-1----:R-:W-:Y:S01]  /*0100*/  F2FP.F16.F32.PACK_AB R18, RZ, UR8 ;  /* 0x00000008ff127c3e */ /* 0x002fe200080000ff */
[----:B--2---:R-:W-:Y:S01]  /*0110*/  IMAD R20, R20, UR5, RZ ;  /* 0x0000000514147c24 */ /* 0x004fe2000f8e02ff */
[----:B0-----:R-:W-:-:S05]  /*0120*/  LEA.HI R0, R0, R0, RZ, 0x1 ;  /* 0x0000000000007211 */ /* 0x001fca00078f08ff */
[----:B------:R-:W0:Y:S01]  /*0130*/  LDC.64 R6, c[0x0][0x3b0] ;  /* 0x0000ec00ff067b82 */ /* 0x000e220000000a00 */
[----:B------:R-:W-:-:S04]  /*0140*/  SHF.R.S32.HI R0, RZ, 0x1, R0 ;  /* 0x00000001ff007819 */ /* 0x000fc80000011400 */
[----:B------:R-:W-:-:S03]  /*0150*/  IABS R16, R0 ;  /* 0x0000000000107213 */ /* 0x000fc60000000000 */
[----:B------:R-:W1:Y:S01]  /*0160*/  LDC.64 R8, c[0x0][0x380] ;  /* 0x0000e000ff087b82 */ /* 0x000e620000000a00 */
[----:B------:R-:W-:Y:S01]  /*0170*/  ISETP.NE.AND P0, PT, R0, RZ, PT ;  /* 0x000000ff0000720c */ /* 0x000fe20003f05270 */
[----:B------:R-:W2:Y:S01]  /*0180*/  I2F.RP R14, R16 ;  /* 0x00000010000e7306 */ /* 0x000ea20000209400 */
[----:B------:R-:W-:-:S05]  /*0190*/  LOP3.LUT R19, RZ, R0, RZ, 0x33, !PT ;  /* 0x00000000ff137212 */ /* 0x000fca00078e33ff */
[----:B------:R-:W0:Y:S02]  /*01a0*/  LDC.64 R10, c[0x0][0x388] ;  /* 0x0000e200ff0a7b82 */ /* 0x000e240000000a00 */
[----:B--2---:R-:W2:Y:S02]  /*01b0*/  MUFU.RCP R14, R14 ;  /* 0x0000000e000e7308 */ /* 0x004ea40000001000 */
[----:B--2---:R-:W-:-:S06]  /*01c0*/  VIADD R12, R14, 0xffffffe ;  /* 0x0ffffffe0e0c7836 */ /* 0x004fcc0000000000 */
[----:B------:R2:W5:Y:S02]  /*01d0*/  F2I.FTZ.U32.TRUNC.NTZ R13, R12 ;  /* 0x0000000c000d7305 */ /* 0x000564000021f000 */
[----:B--2---:R-:W-:Y:S02]  /*01e0*/  HFMA2 R12, -RZ, RZ, 0, 0 ;  /* 0x00000000ff0c7431 */ /* 0x004fe400000001ff */
[----:B-----5:R-:W-:-:S04]  /*01f0*/  IMAD.MOV R17, RZ, RZ, -R13 ;  /* 0x000000ffff117224 */ /* 0x020fc800078e0a0d */
[----:B------:R-:W-:-:S04]  /*0200*/  IMAD R17, R17, R16, RZ ;  /* 0x0000001011117224 */ /* 0x000fc800078e02ff */
[----:B01-34-:R-:W-:-:S07]  /*0210*/  IMAD.HI.U32 R17, R13, R17, R12 ;  /* 0x000000110d117227 */ /* 0x01bfce00078e000c */
.L_x_0:
[----:B------:R-:W-:Y:S01]  /*0220*/  IABS R12, R0 ;  /* 0x00000000000c7213 */ /* 0x000fe20000000000 */
[C---:B------:R-:W-:Y:S01]  /*0230*/  IMAD.WIDE R24, R21.reuse, 0x2, R8 ;  /* 0x0000000215187825 */ /* 0x040fe200078e0208 */
[----:B------:R-:W-:Y:S02]  /*0240*/  IABS R13, R21 ;  /* 0x00000015000d7213 */ /* 0x000fe40000000000 */
[----:B------:R-:W-:Y:S01]  /*0250*/  ISETP.GE.AND P2, PT, R21, RZ, PT ;  /* 0x000000ff1500720c */ /* 0x000fe20003f46270 */
[----:B------:R-:W-:Y:S02]  /*0260*/  IMAD.MOV R14, RZ, RZ, -R12 ;  /* 0x000000ffff0e7224 */ /* 0x000fe400078e0a0c */
[----:B------:R-:W-:Y:S01]  /*0270*/  IMAD.HI.U32 R12, R17, R13, RZ ;  /* 0x0000000d110c7227 */ /* 0x000fe200078e00ff */
[----:B------:R-:W2:Y:S03]  /*0280*/  LDG.E.U16 R24, desc[UR6][R24.64] ;  /* 0x0000000618187981 */ /* 0x000ea6000c1e1500 */
[----:B------:R-:W-:Y:S01]  /*0290*/  IMAD R13, R12, R14, R13 ;  /* 0x0000000e0c0d7224 */ /* 0x000fe200078e020d */
[----:B------:R-:W-:-:S04]  /*02a0*/  IABS R12, R0 ;  /* 0x00000000000c7213 */ /* 0x000fc80000000000 */
[----:B------:R-:W-:-:S13]  /*02b0*/  ISETP.GT.U32.AND P1, PT, R16, R13, PT ;  /* 0x0000000d1000720c */ /* 0x000fda0003f24070 */
[----:B------:R-:W-:-:S05]  /*02c0*/  @!P1 IMAD.IADD R13, R13, 0x1, -R12 ;  /* 0x000000010d0d9824 */ /* 0x000fca00078e0a0c */
[----:B------:R-:W-:-:S13]  /*02d0*/  ISETP.GT.U32.AND P1, PT, R16, R13, PT ;  /* 0x0000000d1000720c */ /* 0x000fda0003f24070 */
[----:B------:R-:W-:-:S05]  /*02e0*/  @!P1 IADD3 R13, PT, PT, R13, -R12, RZ ;  /* 0x8000000c0d0d9210 */ /* 0x000fca0007ffe0ff */
[----:B------:R-:W-:-:S05]  /*02f0*/  @!P2 IMAD.MOV R13, RZ, RZ, -R13 ;  /* 0x000000ffff0da224 */ /* 0x000fca00078e0a0d */
[----:B------:R-:W-:Y:S01]  /*0300*/  SEL R15, R19, R13, !P0 ;  /* 0x0000000d130f7207 */ /* 0x000fe20004000000 */
[----:B------:R-:W-:-:S04]  /*0310*/  IMAD.WIDE R12, R21, 0x4, R2 ;  /* 0x00000004150c7825 */ /* 0x000fc800078e0202 */
[----:B------:R-:W-:Y:S02]  /*0320*/  IMAD.WIDE R14, R15, 0x4, R4 ;  /* 0x000000040f0e7825 */ /* 0x000fe400078e0204 */
[----:B------:R-:W3:Y:S02]  /*0330*/  LDG.E R12, desc[UR6][R12.64] ;  /* 0x000000060c0c7981 */ /* 0x000ee4000c1e1900 */
[----:B------:R-:W-:Y:S02]  /*0340*/  IMAD.WIDE R22, R21, 0x4, R10 ;  /* 0x0000000415167825 */ /* 0x000fe400078e020a */
[----:B------:R-:W3:Y:S04]  /*0350*/  LDG.E R15, desc[UR6][R14.64] ;  /* 0x000000060e0f7981 */ /* 0x000ee8000c1e1900 */
[----:B------:R-:W4:Y:S01]  /*0360*/  LDG.E R23, desc[UR6][R22.64] ;  /* 0x0000000616177981 */ /* 0x000f22000c1e1900 */
[----:B--2---:R-:W-:-:S02]  /*0370*/  PRMT R25, R24, 0x8880, RZ ;  /* 0x0000888018197816 */ /* 0x004fc400000000ff */
[----:B------:R-:W-:-:S04]  /*0380*/  PRMT R24, R24, 0x9991, RZ ;  /* 0x0000999118187816 */ /* 0x000fc800000000ff */
[----:B------:R-:W-:Y:S08]  /*0390*/  I2F.F16 R25, R25 ;  /* 0x0000001900197306 */ /* 0x000ff00000200c00 */
[----:B------:R-:W0:Y:S02]  /*03a0*/  I2F.F16 R24, R24 ;  /* 0x0000001800187306 */ /* 0x000e240000200c00 */
[----:B0-----:R-:W-:Y:S01]  /*03b0*/  PRMT R24, R25, 0x5410, R24 ;  /* 0x0000541019187816 */ /* 0x001fe20000000018 */
[----:B---3--:R-:W-:-:S04]  /*03c0*/  HADD2 R15, R12, R15 ;  /* 0x0000000f0c0f7230 */ /* 0x008fc80000000000 */
[----:B------:R-:W-:Y:S02]  /*03d0*/  HMUL2 R15, R15, R24 ;  /* 0x000000180f0f7232 */ /* 0x000fe40000000000 */
[----:B------:R-:W-:-:S04]  /*03e0*/  IMAD.WIDE R12, R21, 0x4, R6 ;  /* 0x00000004150c7825 */ /* 0x000fc800078e0206 */
[----:B----4-:R-:W-:Y:S01]  /*03f0*/  HFMA2 R15, R15, R18.H0_H0, R23 ;  /* 0x200000120f0f7231 */ /* 0x010fe20000000017 */
[----:B------:R-:W-:-:S04]  /*0400*/  IADD3 R21, PT, PT, R20, R21, RZ ;  /* 0x0000001514157210 */ /* 0x000fc80007ffe0ff */
[----:B------:R0:W-:Y:S01]  /*0410*/  STG.E desc[UR6][R12.64], R15 ;  /* 0x0000000f0c007986 */ /* 0x0001e2000c101906 */
[----:B------:R-:W-:-:S13]  /*0420*/  ISETP.GE.AND P1, PT, R21, UR4, PT ;  /* 0x0000000415007c0c */ /* 0x000fda000bf26270 */
[----:B0-----:R-:W-:Y:S05]  /*0430*/  @!P1 BRA `(.L_x_0) ;  /* 0xfffffffc00789947 */ /* 0x001fea000383ffff */
[----:B------:R-:W-:Y:S05]  /*0440*/  EXIT ;  /* 0x000000000000794d */ /* 0x000fea0003800000 */
.L_x_1:
[----:B------:R-:W-:-:S00]  /*0450*/  BRA `(.L_x_1) ;  /* 0xfffffffc00fc7947 */ /* 0x000fc0000383ffff */
[----:B------:R-:W-:-:S00]  /*0460*/  NOP ;  /* 0x0000000000007918 */ /* 0x000fc00000000000 */
        /* <DEDUP_REMOVED lines=9> */
.L_x_2:


//--------------------- .nv.shared.reserved.0     --------------------------
	.section	.nv.shared.reserved.0,"aw",@nobits
	.weak		__nv_reservedSMEM_offset_0_alias
	.size		__nv_reservedSMEM_offset_0_alias, 0, 64
	.other		__nv_reservedSMEM_offset_0_alias,@"STO_CUDA_RESERVED_SHARED STV_DEFAULT"
__nv_reservedSMEM_offset_0_alias:
	.zero		0
	.zero		64


//--------------------- .nv.constant0._Z27FusedBiasAddCUDAKernelHalf2I33MaskScaleAndElementwiseAddFunctorI6__halfEEvT_iiPKS1_S5_PS1_ --------------------------
	.section	.nv.constant0._Z27FusedBiasAddCUDAKernelHalf2I33MaskScaleAndElementwiseAddFunctorI6__halfEEvT_iiPKS1_S5_PS1_,"a",@progbits
	.sectionflags	@""
	.align	4
.nv.constant0._Z27FusedBiasAddCUDAKernelHalf2I33MaskScaleAndElementwiseAddFunctorI6__halfEEvT_iiPKS1_S5_PS1_:
	.zero		952


//--------------------- SYMBOLS --------------------------

	.type		.nv.reservedSmem.offset0,@object
	.size		.nv.reservedSmem.offset0,0x4
